	.headerflags	@"EF_CUDA_TEXMODE_UNIFIED EF_CUDA_64BIT_ADDRESS EF_CUDA_ACCELERATORS EF_CUDA_SM90 EF_CUDA_VIRTUAL_SM(EF_CUDA_SM90)"
	.elftype	@"ET_EXEC"


//--------------------- .nv.info                  --------------------------
	.section	.nv.info,"",@"SHT_CUDA_INFO"
	.align	4


	//----- nvinfo : EIATTR_REGCOUNT
	.align		4
        /*0000*/ 	.byte	0x04, 0x2f
        /*0002*/ 	.short	(.L_1 - .L_0)
	.align		4
.L_0:
        /*0004*/ 	.word	index@(triton_poi_fused_add_41)
        /*0008*/ 	.word	0x00000012


	//----- nvinfo : EIATTR_MIN_STACK_SIZE
	.align		4
.L_1:
        /*000c*/ 	.byte	0x04, 0x12
        /*000e*/ 	.short	(.L_3 - .L_2)
	.align		4
.L_2:
        /*0010*/ 	.word	index@(triton_poi_fused_add_41)
        /*0014*/ 	.word	0x00000000


	//----- nvinfo : EIATTR_FRAME_SIZE
	.align		4
.L_3:
        /*0018*/ 	.byte	0x04, 0x11
        /*001a*/ 	.short	(.L_5 - .L_4)
	.align		4
.L_4:
        /*001c*/ 	.word	index@(triton_poi_fused_add_41)
        /*0020*/ 	.word	0x00000000


	//----- nvinfo : EIATTR_MIN_STACK_SIZE
	.align		4
.L_5:
        /*0024*/ 	.byte	0x04, 0x12
        /*0026*/ 	.short	(.L_7 - .L_6)
	.align		4
.L_6:
        /*0028*/ 	.word	index@(triton_poi_fused_add_41)
        /*002c*/ 	.word	0x00000000
.L_7:


//--------------------- .nv.info.triton_poi_fused_add_41 --------------------------
	.section	.nv.info.triton_poi_fused_add_41,"",@"SHT_CUDA_INFO"
	.sectionflags	@""
	.align	4


	//----- nvinfo : EIATTR_CUDA_API_VERSION
	.align		4
        /*0000*/ 	.byte	0x04, 0x37
        /*0002*/ 	.short	(.L_9 - .L_8)
.L_8:
        /*0004*/ 	.word	0x0000007c


	//----- nvinfo : EIATTR_KPARAM_INFO
	.align		4
.L_9:
        /*0008*/ 	.byte	0x04, 0x17
        /*000a*/ 	.short	(.L_11 - .L_10)
.L_10:
        /*000c*/ 	.word	0x00000000
        /*0010*/ 	.short	0x0005
        /*0012*/ 	.short	0x0028
        /*0014*/ 	.byte	0x00, 0xf0, 0x11, 0x00


	//----- nvinfo : EIATTR_KPARAM_INFO
	.align		4
.L_11:
        /*0018*/ 	.byte	0x04, 0x17
        /*001a*/ 	.short	(.L_13 - .L_12)
.L_12:
        /*001c*/ 	.word	0x00000000
        /*0020*/ 	.short	0x0004
        /*0022*/ 	.short	0x0020
        /*0024*/ 	.byte	0x00, 0xf4, 0x21, 0x00


	//----- nvinfo : EIATTR_KPARAM_INFO
	.align		4
.L_13:
        /*0028*/ 	.byte	0x04, 0x17
        /*002a*/ 	.short	(.L_15 - .L_14)
.L_14:
        /*002c*/ 	.word	0x00000000
        /*0030*/ 	.short	0x0003
        /*0032*/ 	.short	0x0018
        /*0034*/ 	.byte	0x00, 0xf4, 0x21, 0x00


	//----- nvinfo : EIATTR_KPARAM_INFO
	.align		4
.L_15:
        /*0038*/ 	.byte	0x04, 0x17
        /*003a*/ 	.short	(.L_17 - .L_16)
.L_16:
        /*003c*/ 	.word	0x00000000
        /*0040*/ 	.short	0x0002
        /*0042*/ 	.short	0x0010
        /*0044*/ 	.byte	0x00, 0xf4, 0x21, 0x00


	//----- nvinfo : EIATTR_KPARAM_INFO
	.align		4
.L_17:
        /*0048*/ 	.byte	0x04, 0x17
        /*004a*/ 	.short	(.L_19 - .L_18)
.L_18:
        /*004c*/ 	.word	0x00000000
        /*0050*/ 	.short	0x0001
        /*0052*/ 	.short	0x0008
        /*0054*/ 	.byte	0x00, 0xf4, 0x21, 0x00


	//----- nvinfo : EIATTR_KPARAM_INFO
	.align		4
.L_19:
        /*0058*/ 	.byte	0x04, 0x17
        /*005a*/ 	.short	(.L_21 - .L_20)
.L_20:
        /*005c*/ 	.word	0x00000000
        /*0060*/ 	.short	0x0000
        /*0062*/ 	.short	0x0000
        /*0064*/ 	.byte	0x00, 0xf4, 0x21, 0x00


	//----- nvinfo : EIATTR_SPARSE_MMA_MASK
	.align		4
.L_21:
        /*0068*/ 	.byte	0x03, 0x50
        /*006a*/ 	.short	0x0000


	//----- nvinfo : EIATTR_MAXREG_COUNT
	.align		4
        /*006c*/ 	.byte	0x03, 0x1b
        /*006e*/ 	.short	0x00ff


	//----- nvinfo : EIATTR_EXIT_INSTR_OFFSETS
	.align		4
        /*0070*/ 	.byte	0x04, 0x1c
        /*0072*/ 	.short	(.L_23 - .L_22)


	//   ....[0]....
.L_22:
        /*0074*/ 	.word	0x000001f0


	//----- nvinfo : EIATTR_REQNTID
	.align		4
.L_23:
        /*0078*/ 	.byte	0x04, 0x10
        /*007a*/ 	.short	(.L_25 - .L_24)
.L_24:
        /*007c*/ 	.word	0x00000080
        /*0080*/ 	.word	0x00000001
        /*0084*/ 	.word	0x00000001


	//----- nvinfo : EIATTR_CBANK_PARAM_SIZE
	.align		4
.L_25:
        /*0088*/ 	.byte	0x03, 0x19
        /*008a*/ 	.short	0x002c


	//----- nvinfo : EIATTR_PARAM_CBANK
	.align		4
        /*008c*/ 	.byte	0x04, 0x0a
        /*008e*/ 	.short	(.L_27 - .L_26)
	.align		4
.L_26:
        /*0090*/ 	.word	index@(.nv.constant0.triton_poi_fused_add_41)
        /*0094*/ 	.short	0x0210
        /*0096*/ 	.short	0x002c


	//----- nvinfo : EIATTR_SW_WAR
	.align		4
.L_27:
        /*0098*/ 	.byte	0x04, 0x36
        /*009a*/ 	.short	(.L_29 - .L_28)
.L_28:
        /*009c*/ 	.word	0x00000008
.L_29:


//--------------------- .nv.callgraph             --------------------------
	.section	.nv.callgraph,"",@"SHT_CUDA_CALLGRAPH"
	.align	4
	.sectionentsize	8
	.align		4
        /*0000*/ 	.word	0x00000000
	.align		4
        /*0004*/ 	.word	0xffffffff
	.align		4
        /*0008*/ 	.word	0x00000000
	.align		4
        /*000c*/ 	.word	0xfffffffe
	.align		4
        /*0010*/ 	.word	0x00000000
	.align		4
        /*0014*/ 	.word	0xfffffffd
	.align		4
        /*0018*/ 	.word	0x00000000
	.align		4
        /*001c*/ 	.word	0xfffffffc


//--------------------- .text.triton_poi_fused_add_41 --------------------------
	.section	.text.triton_poi_fused_add_41,"ax",@progbits
	.align	128
        .global         triton_poi_fused_add_41
        .type           triton_poi_fused_add_41,@function
        .size           triton_poi_fused_add_41,(.L_x_1 - triton_poi_fused_add_41)
        .other          triton_poi_fused_add_41,@"STO_CUDA_ENTRY STV_DEFAULT"
triton_poi_fused_add_41:
.text.triton_poi_fused_add_41:
[----:B------:R-:W-:Y:S01]  /*0000*/  LDC R1, c[0x0][0x28] ;  /* 0x00000a00ff017b82 */ /* 0x000fe20000000800 */
[----:B------:R-:W1:Y:S07]  /*0010*/  S2R R0, SR_TID.X ;  /* 0x0000000000007919 */ /* 0x000e6e0000002100 */
[----:B------:R-:W2:Y:S01]  /*0020*/  LDC.64 R8, c[0x0][0x228] ;  /* 0x00008a00ff087b82 */ /* 0x000ea20000000a00 */
[----:B------:R-:W-:Y:S01]  /*0030*/  ULDC.64 UR4, c[0x0][0x208] ;  /* 0x0000820000047ab9 */ /* 0x000fe20000000a00 */
[----:B------:R-:W3:Y:S06]  /*0040*/  S2R R13, SR_CTAID.X ;  /* 0x00000000000d7919 */ /* 0x000eec0000002500 */
[----:B------:R-:W4:Y:S08]  /*0050*/  LDC.64 R10, c[0x0][0x230] ;  /* 0x00008c00ff0a7b82 */ /* 0x000f300000000a00 */
[----:B------:R-:W5:Y:S08]  /*0060*/  LDC.64 R6, c[0x0][0x220] ;  /* 0x00008800ff067b82 */ /* 0x000f700000000a00 */
[----:B------:R-:W5:Y:S01]  /*0070*/  LDC.64 R4, c[0x0][0x218] ;  /* 0x00008600ff047b82 */ /* 0x000f620000000a00 */
[----:B-1----:R-:W-:-:S07]  /*0080*/  SHF.L.U32 R0, R0, 0x1, RZ ;  /* 0x0000000100007819 */ /* 0x002fce00000006ff */
[----:B------:R-:W1:Y:S01]  /*0090*/  LDC.64 R2, c[0x0][0x210] ;  /* 0x00008400ff027b82 */ /* 0x000e620000000a00 */
[----:B------:R-:W-:-:S04]  /*00a0*/  LOP3.LUT R0, R0, 0xfe, RZ, 0xc0, !PT ;  /* 0x000000fe00007812 */ /* 0x000fc800078ec0ff */
[----:B---3--:R-:W-:-:S05]  /*00b0*/  LEA R13, R13, R0, 0x8 ;  /* 0x000000000d0d7211 */ /* 0x008fca00078e40ff */
[----:B--2---:R-:W-:-:S04]  /*00c0*/  IMAD.WIDE R8, R13, 0x4, R8 ;  /* 0x000000040d087825 */ /* 0x004fc800078e0208 */
[C---:B----4-:R-:W-:Y:S02]  /*00d0*/  IMAD.WIDE R10, R13.reuse, 0x4, R10 ;  /* 0x000000040d0a7825 */ /* 0x050fe400078e020a */
[----:B------:R-:W2:Y:S02]  /*00e0*/  LDG.E.64 R8, desc[UR4][R8.64] ;  /* 0x0000000408087981 */ /* 0x000ea4000c1e1b00 */
[C---:B-----5:R-:W-:Y:S02]  /*00f0*/  IMAD.WIDE R6, R13.reuse, 0x4, R6 ;  /* 0x000000040d067825 */ /* 0x060fe400078e0206 */
[----:B------:R-:W2:Y:S02]  /*0100*/  LDG.E.64 R10, desc[UR4][R10.64] ;  /* 0x000000040a0a7981 */ /* 0x000ea4000c1e1b00 */
[C---:B0-----:R-:W-:Y:S02]  /*0110*/  IMAD.WIDE R4, R13.reuse, 0x4, R4 ;  /* 0x000000040d047825 */ /* 0x041fe400078e0204 */
[----:B------:R-:W3:Y:S02]  /*0120*/  LDG.E.64 R6, desc[UR4][R6.64] ;  /* 0x0000000406067981 */ /* 0x000ee4000c1e1b00 */
[----:B-1----:R-:W-:-:S02]  /*0130*/  IMAD.WIDE R2, R13, 0x4, R2 ;  /* 0x000000040d027825 */ /* 0x002fc400078e0202 */
[----:B------:R-:W4:Y:S04]  /*0140*/  LDG.E.64 R4, desc[UR4][R4.64] ;  /* 0x0000000404047981 */ /* 0x000f28000c1e1b00 */
[----:B------:R-:W5:Y:S01]  /*0150*/  LDG.E.64 R12, desc[UR4][R2.64] ;  /* 0x00000004020c7981 */ /* 0x000f62000c1e1b00 */
[----:B--2---:R-:W-:Y:S01]  /*0160*/  FADD R15, R8, R10 ;  /* 0x0000000a080f7221 */ /* 0x004fe20000000000 */
[----:B------:R-:W-:-:S03]  /*0170*/  FADD R0, R9, R11 ;  /* 0x0000000b09007221 */ /* 0x000fc60000000000 */
[----:B---3--:R-:W-:Y:S01]  /*0180*/  FADD R15, R6, R15 ;  /* 0x0000000f060f7221 */ /* 0x008fe20000000000 */
[----:B------:R-:W-:-:S03]  /*0190*/  FADD R0, R7, R0 ;  /* 0x0000000007007221 */ /* 0x000fc60000000000 */
[----:B----4-:R-:W-:Y:S01]  /*01a0*/  FADD R15, R4, R15 ;  /* 0x0000000f040f7221 */ /* 0x010fe20000000000 */
[----:B------:R-:W-:-:S03]  /*01b0*/  FADD R0, R5, R0 ;  /* 0x0000000005007221 */ /* 0x000fc60000000000 */
[----:B-----5:R-:W-:Y:S01]  /*01c0*/  FADD R12, R12, R15 ;  /* 0x0000000f0c0c7221 */ /* 0x020fe20000000000 */
[----:B------:R-:W-:-:S05]  /*01d0*/  FADD R13, R13, R0 ;  /* 0x000000000d0d7221 */ /* 0x000fca0000000000 */
[----:B------:R-:W-:Y:S01]  /*01e0*/  STG.E.64 desc[UR4][R2.64], R12 ;  /* 0x0000000c02007986 */ /* 0x000fe2000c101b04 */
[----:B------:R-:W-:Y:S05]  /*01f0*/  EXIT ;  /* 0x000000000000794d */ /* 0x000fea0003800000 */
.L_x_0:
[----:B------:R-:W-:-:S00]  /*0200*/  BRA `(.L_x_0) ;  /* 0xfffffffc00fc7947 */ /* 0x000fc0000383ffff */
[----:B------:R-:W-:-:S00]  /*0210*/  NOP ;  /* 0x0000000000007918 */ /* 0x000fc00000000000 */
        /* <DEDUP_REMOVED lines=14> */
.L_x_1:


//--------------------- .nv.constant0.triton_poi_fused_add_41 --------------------------
	.section	.nv.constant0.triton_poi_fused_add_41,"a",@progbits
	.sectionflags	@""
	.align	4
.nv.constant0.triton_poi_fused_add_41:
	.zero		572
